	.headerflags	@"EF_CUDA_TEXMODE_UNIFIED EF_CUDA_64BIT_ADDRESS EF_CUDA_ACCELERATORS EF_CUDA_SM90 EF_CUDA_VIRTUAL_SM(EF_CUDA_SM90)"
	.elftype	@"ET_EXEC"


//--------------------- .nv.info                  --------------------------
	.section	.nv.info,"",@"SHT_CUDA_INFO"
	.align	4


	//----- nvinfo : EIATTR_REGCOUNT
	.align		4
        /*0000*/ 	.byte	0x04, 0x2f
        /*0002*/ 	.short	(.L_3 - .L_2)
	.align		4
.L_2:
        /*0004*/ 	.word	index@(triton_poi_fused__native_batch_norm_legit_no_training_convolution_hardtanh_13)
        /*0008*/ 	.word	0x00000014


	//----- nvinfo : EIATTR_MIN_STACK_SIZE
	.align		4
.L_3:
        /*000c*/ 	.byte	0x04, 0x12
        /*000e*/ 	.short	(.L_5 - .L_4)
	.align		4
.L_4:
        /*0010*/ 	.word	index@(triton_poi_fused__native_batch_norm_legit_no_training_convolution_hardtanh_13)
        /*0014*/ 	.word	0x00000000


	//----- nvinfo : EIATTR_FRAME_SIZE
	.align		4
.L_5:
        /*0018*/ 	.byte	0x04, 0x11
        /*001a*/ 	.short	(.L_7 - .L_6)
	.align		4
.L_6:
        /*001c*/ 	.word	index@(triton_poi_fused__native_batch_norm_legit_no_training_convolution_hardtanh_13)
        /*0020*/ 	.word	0x00000000


	//----- nvinfo : EIATTR_MIN_STACK_SIZE
	.align		4
.L_7:
        /*0024*/ 	.byte	0x04, 0x12
        /*0026*/ 	.short	(.L_9 - .L_8)
	.align		4
.L_8:
        /*0028*/ 	.word	index@(triton_poi_fused__native_batch_norm_legit_no_training_convolution_hardtanh_13)
        /*002c*/ 	.word	0x00000000
.L_9:


//--------------------- .nv.info.triton_poi_fused__native_batch_norm_legit_no_training_convolution_hardtanh_13 --------------------------
	.section	.nv.info.triton_poi_fused__native_batch_norm_legit_no_training_convolution_hardtanh_13,"",@"SHT_CUDA_INFO"
	.sectionflags	@""
	.align	4


	//----- nvinfo : EIATTR_CUDA_API_VERSION
	.align		4
        /*0000*/ 	.byte	0x04, 0x37
        /*0002*/ 	.short	(.L_11 - .L_10)
.L_10:
        /*0004*/ 	.word	0x0000007c


	//----- nvinfo : EIATTR_KPARAM_INFO
	.align		4
.L_11:
        /*0008*/ 	.byte	0x04, 0x17
        /*000a*/ 	.short	(.L_13 - .L_12)
.L_12:
        /*000c*/ 	.word	0x00000000
        /*0010*/ 	.short	0x0007
        /*0012*/ 	.short	0x0038
        /*0014*/ 	.byte	0x00, 0xf0, 0x11, 0x00


	//----- nvinfo : EIATTR_KPARAM_INFO
	.align		4
.L_13:
        /*0018*/ 	.byte	0x04, 0x17
        /*001a*/ 	.short	(.L_15 - .L_14)
.L_14:
        /*001c*/ 	.word	0x00000000
        /*0020*/ 	.short	0x0006
        /*0022*/ 	.short	0x0030
        /*0024*/ 	.byte	0x00, 0xf4, 0x21, 0x00


	//----- nvinfo : EIATTR_KPARAM_INFO
	.align		4
.L_15:
        /*0028*/ 	.byte	0x04, 0x17
        /*002a*/ 	.short	(.L_17 - .L_16)
.L_16:
        /*002c*/ 	.word	0x00000000
        /*0030*/ 	.short	0x0005
        /*0032*/ 	.short	0x0028
        /*0034*/ 	.byte	0x00, 0xf4, 0x21, 0x00


	//----- nvinfo : EIATTR_KPARAM_INFO
	.align		4
.L_17:
        /*0038*/ 	.byte	0x04, 0x17
        /*003a*/ 	.short	(.L_19 - .L_18)
.L_18:
        /*003c*/ 	.word	0x00000000
        /*0040*/ 	.short	0x0004
        /*0042*/ 	.short	0x0020
        /*0044*/ 	.byte	0x00, 0xf4, 0x21, 0x00


	//----- nvinfo : EIATTR_KPARAM_INFO
	.align		4
.L_19:
        /*0048*/ 	.byte	0x04, 0x17
        /*004a*/ 	.short	(.L_21 - .L_20)
.L_20:
        /*004c*/ 	.word	0x00000000
        /*0050*/ 	.short	0x0003
        /*0052*/ 	.short	0x0018
        /*0054*/ 	.byte	0x00, 0xf4, 0x21, 0x00


	//----- nvinfo : EIATTR_KPARAM_INFO
	.align		4
.L_21:
        /*0058*/ 	.byte	0x04, 0x17
        /*005a*/ 	.short	(.L_23 - .L_22)
.L_22:
        /*005c*/ 	.word	0x00000000
        /*0060*/ 	.short	0x0002
        /*0062*/ 	.short	0x0010
        /*0064*/ 	.byte	0x00, 0xf4, 0x21, 0x00


	//----- nvinfo : EIATTR_KPARAM_INFO
	.align		4
.L_23:
        /*0068*/ 	.byte	0x04, 0x17
        /*006a*/ 	.short	(.L_25 - .L_24)
.L_24:
        /*006c*/ 	.word	0x00000000
        /*0070*/ 	.short	0x0001
        /*0072*/ 	.short	0x0008
        /*0074*/ 	.byte	0x00, 0xf4, 0x21, 0x00


	//----- nvinfo : EIATTR_KPARAM_INFO
	.align		4
.L_25:
        /*0078*/ 	.byte	0x04, 0x17
        /*007a*/ 	.short	(.L_27 - .L_26)
.L_26:
        /*007c*/ 	.word	0x00000000
        /*0080*/ 	.short	0x0000
        /*0082*/ 	.short	0x0000
        /*0084*/ 	.byte	0x00, 0xf4, 0x21, 0x00


	//----- nvinfo : EIATTR_SPARSE_MMA_MASK
	.align		4
.L_27:
        /*0088*/ 	.byte	0x03, 0x50
        /*008a*/ 	.short	0x0000


	//----- nvinfo : EIATTR_MAXREG_COUNT
	.align		4
        /*008c*/ 	.byte	0x03, 0x1b
        /*008e*/ 	.short	0x00ff


	//----- nvinfo : EIATTR_EXIT_INSTR_OFFSETS
	.align		4
        /*0090*/ 	.byte	0x04, 0x1c
        /*0092*/ 	.short	(.L_29 - .L_28)


	//   ....[0]....
.L_28:
        /*0094*/ 	.word	0x00000410


	//----- nvinfo : EIATTR_REQNTID
	.align		4
.L_29:
        /*0098*/ 	.byte	0x04, 0x10
        /*009a*/ 	.short	(.L_31 - .L_30)
.L_30:
        /*009c*/ 	.word	0x00000100
        /*00a0*/ 	.word	0x00000001
        /*00a4*/ 	.word	0x00000001


	//----- nvinfo : EIATTR_CBANK_PARAM_SIZE
	.align		4
.L_31:
        /*00a8*/ 	.byte	0x03, 0x19
        /*00aa*/ 	.short	0x003c


	//----- nvinfo : EIATTR_PARAM_CBANK
	.align		4
        /*00ac*/ 	.byte	0x04, 0x0a
        /*00ae*/ 	.short	(.L_33 - .L_32)
	.align		4
.L_32:
        /*00b0*/ 	.word	index@(.nv.constant0.triton_poi_fused__native_batch_norm_legit_no_training_convolution_hardtanh_13)
        /*00b4*/ 	.short	0x0210
        /*00b6*/ 	.short	0x003c


	//----- nvinfo : EIATTR_SW_WAR
	.align		4
.L_33:
        /*00b8*/ 	.byte	0x04, 0x36
        /*00ba*/ 	.short	(.L_35 - .L_34)
.L_34:
        /*00bc*/ 	.word	0x00000008
.L_35:


//--------------------- .nv.callgraph             --------------------------
	.section	.nv.callgraph,"",@"SHT_CUDA_CALLGRAPH"
	.align	4
	.sectionentsize	8
	.align		4
        /*0000*/ 	.word	0x00000000
	.align		4
        /*0004*/ 	.word	0xffffffff
	.align		4
        /*0008*/ 	.word	0x00000000
	.align		4
        /*000c*/ 	.word	0xfffffffe
	.align		4
        /*0010*/ 	.word	0x00000000
	.align		4
        /*0014*/ 	.word	0xfffffffd
	.align		4
        /*0018*/ 	.word	0x00000000
	.align		4
        /*001c*/ 	.word	0xfffffffc


//--------------------- .nv.constant4             --------------------------
	.section	.nv.constant4,"a",@progbits
	.align	8
	.align		8
.nv.constant4:
        /*0000*/ 	.dword	_$_str
	.align		8
        /*0008*/ 	.dword	_$_str_$_2


//--------------------- .text.triton_poi_fused__native_batch_norm_legit_no_training_convolution_hardtanh_13 --------------------------
	.section	.text.triton_poi_fused__native_batch_norm_legit_no_training_convolution_hardtanh_13,"ax",@progbits
	.align	128
        .global         triton_poi_fused__native_batch_norm_legit_no_training_convolution_hardtanh_13
        .type           triton_poi_fused__native_batch_norm_legit_no_training_convolution_hardtanh_13,@function
        .size           triton_poi_fused__native_batch_norm_legit_no_training_convolution_hardtanh_13,(.L_x_1 - triton_poi_fused__native_batch_norm_legit_no_training_convolution_hardtanh_13)
        .other          triton_poi_fused__native_batch_norm_legit_no_training_convolution_hardtanh_13,@"STO_CUDA_ENTRY STV_DEFAULT"
triton_poi_fused__native_batch_norm_legit_no_training_convolution_hardtanh_13:
.text.triton_poi_fused__native_batch_norm_legit_no_training_convolution_hardtanh_13:
[----:B------:R-:W-:Y:S01]  /*0000*/  LDC R1, c[0x0][0x28] ;  /* 0x00000a00ff017b82 */ /* 0x000fe20000000800 */
[----:B------:R-:W1:Y:S07]  /*0010*/  S2R R0, SR_TID.X ;  /* 0x0000000000007919 */ /* 0x000e6e0000002100 */
[----:B------:R-:W2:Y:S01]  /*0020*/  LDC.64 R12, c[0x0][0x228] ;  /* 0x00008a00ff0c7b82 */ /* 0x000ea20000000a00 */
[----:B------:R-:W-:Y:S01]  /*0030*/  ULDC.64 UR4, c[0x0][0x208] ;  /* 0x0000820000047ab9 */ /* 0x000fe20000000a00 */
[----:B------:R-:W3:Y:S06]  /*0040*/  S2R R5, SR_CTAID.X ;  /* 0x0000000000057919 */ /* 0x000eec0000002500 */
[----:B------:R-:W4:Y:S08]  /*0050*/  LDC.64 R8, c[0x0][0x218] ;  /* 0x00008600ff087b82 */ /* 0x000f300000000a00 */
[----:B------:R-:W5:Y:S08]  /*0060*/  LDC.64 R10, c[0x0][0x220] ;  /* 0x00008800ff0a7b82 */ /* 0x000f700000000a00 */
[----:B------:R-:W4:Y:S01]  /*0070*/  LDC.64 R14, c[0x0][0x230] ;  /* 0x00008c00ff0e7b82 */ /* 0x000f220000000a00 */
[----:B-1----:R-:W-:Y:S01]  /*0080*/  IMAD.SHL.U32 R0, R0, 0x2, RZ ;  /* 0x0000000200007824 */ /* 0x002fe200078e00ff */
[----:B---3--:R-:W-:-:S04]  /*0090*/  SHF.R.S32.HI R3, RZ, 0x16, R5 ;  /* 0x00000016ff037819 */ /* 0x008fc80000011405 */
[----:B------:R-:W-:Y:S02]  /*00a0*/  LOP3.LUT R0, R0, 0x1fe, RZ, 0xc0, !PT ;  /* 0x000001fe00007812 */ /* 0x000fe400078ec0ff */
[----:B------:R-:W-:-:S03]  /*00b0*/  SGXT R3, R3, 0x1 ;  /* 0x000000010303781a */ /* 0x000fc60000000200 */
[----:B------:R-:W-:Y:S02]  /*00c0*/  IMAD R0, R5, 0x200, R0 ;  /* 0x0000020005007824 */ /* 0x000fe400078e0200 */
[----:B------:R-:W1:Y:S03]  /*00d0*/  LDC.64 R4, c[0x0][0x238] ;  /* 0x00008e00ff047b82 */ /* 0x000e660000000a00 */
[----:B------:R-:W-:-:S04]  /*00e0*/  LEA.HI R3, R3, R0, RZ, 0x8 ;  /* 0x0000000003037211 */ /* 0x000fc800078f40ff */
[----:B------:R-:W-:-:S04]  /*00f0*/  SHF.R.S32.HI R3, RZ, 0x8, R3 ;  /* 0x00000008ff037819 */ /* 0x000fc80000011403 */
[----:B------:R-:W-:-:S04]  /*0100*/  LEA.HI R2, R3, R3, RZ, 0x7 ;  /* 0x0000000303027211 */ /* 0x000fc800078f38ff */
[----:B------:R-:W-:-:S04]  /*0110*/  LOP3.LUT R2, R2, 0xffffff80, RZ, 0xc0, !PT ;  /* 0xffffff8002027812 */ /* 0x000fc800078ec0ff */
[----:B------:R-:W-:Y:S02]  /*0120*/  IADD3 R17, R3, -R2, RZ ;  /* 0x8000000203117210 */ /* 0x000fe40007ffe0ff */
[----:B------:R-:W3:Y:S03]  /*0130*/  LDC.64 R2, c[0x0][0x210] ;  /* 0x00008400ff027b82 */ /* 0x000ee60000000a00 */
[----:B--2---:R-:W-:-:S05]  /*0140*/  IMAD.WIDE R12, R17, 0x4, R12 ;  /* 0x00000004110c7825 */ /* 0x004fca00078e020c */
[----:B------:R2:W2:Y:S01]  /*0150*/  LDG.E.EL R16, desc[UR4][R12.64] ;  /* 0x000000040c107981 */ /* 0x0004a2000c2e1900 */
[----:B----4-:R-:W-:-:S04]  /*0160*/  IMAD.WIDE R8, R17, 0x4, R8 ;  /* 0x0000000411087825 */ /* 0x010fc800078e0208 */
[----:B-----5:R-:W-:Y:S02]  /*0170*/  IMAD.WIDE R10, R17, 0x4, R10 ;  /* 0x00000004110a7825 */ /* 0x020fe400078e020a */
[----:B------:R4:W5:Y:S04]  /*0180*/  LDG.E.EL R8, desc[UR4][R8.64] ;  /* 0x0000000408087981 */ /* 0x000968000c2e1900 */
[----:B------:R-:W5:Y:S01]  /*0190*/  LDG.E.EL R10, desc[UR4][R10.64] ;  /* 0x000000040a0a7981 */ /* 0x000f62000c2e1900 */
[----:B---3--:R-:W-:-:S05]  /*01a0*/  IMAD.WIDE R2, R0, 0x4, R2 ;  /* 0x0000000400027825 */ /* 0x008fca00078e0202 */
[----:B------:R-:W5:Y:S01]  /*01b0*/  LDG.E.64 R6, desc[UR4][R2.64] ;  /* 0x0000000402067981 */ /* 0x000f62000c1e1b00 */
[----:B0-2---:R-:W-:-:S04]  /*01c0*/  IMAD.WIDE R12, R17, 0x4, R14 ;  /* 0x00000004110c7825 */ /* 0x005fc800078e020e */
[----:B-1----:R-:W-:Y:S02]  /*01d0*/  IMAD.WIDE R4, R17, 0x4, R4 ;  /* 0x0000000411047825 */ /* 0x002fe400078e0204 */
[----:B------:R-:W2:Y:S04]  /*01e0*/  LDG.E.EL R12, desc[UR4][R12.64] ;  /* 0x000000040c0c7981 */ /* 0x000ea8000c2e1900 */
[----:B------:R0:W2:Y:S01]  /*01f0*/  LDG.E.EL R15, desc[UR4][R4.64] ;  /* 0x00000004040f7981 */ /* 0x0000a2000c2e1900 */
[----:B----4-:R-:W-:Y:S01]  /*0200*/  HFMA2.MMA R9, -RZ, RZ, 1.625, 0 ;  /* 0x3e800000ff097435 */ /* 0x010fe200000001ff */
[----:B------:R-:W-:-:S04]  /*0210*/  FADD R16, R16, 9.9999997473787516356e-06 ;  /* 0x3727c5ac10107421 */ /* 0x000fc80000000000 */
[----:B------:R-:W1:Y:S02]  /*0220*/  MUFU.SQRT R14, R16 ;  /* 0x00000010000e7308 */ /* 0x000e640000002000 */
[C---:B-1----:R-:W-:Y:S02]  /*0230*/  FSETP.GT.AND P0, PT, R14.reuse, 8.50705917302346158658e+37, PT ;  /* 0x7e8000000e00780b */ /* 0x042fe40003f04000 */
[----:B------:R-:W-:-:S11]  /*0240*/  FSETP.GEU.AND P1, PT, R14, 1.175494350822287508e-38, PT ;  /* 0x008000000e00780b */ /* 0x000fd60003f2e000 */
[----:B------:R-:W-:-:S04]  /*0250*/  @P0 FMUL R14, R14, 0.25 ;  /* 0x3e8000000e0e0820 */ /* 0x000fc80000400000 */
[----:B------:R-:W-:-:S06]  /*0260*/  @!P1 FMUL R14, R14, 16777216 ;  /* 0x4b8000000e0e9820 */ /* 0x000fcc0000400000 */
[----:B------:R-:W1:Y:S01]  /*0270*/  MUFU.RCP R14, R14 ;  /* 0x0000000e000e7308 */ /* 0x000e620000001000 */
[----:B------:R-:W-:Y:S01]  /*0280*/  FSEL R9, R9, 1, P0 ;  /* 0x3f80000009097808 */ /* 0x000fe20000000000 */
[--C-:B-----5:R-:W-:Y:S01]  /*0290*/  FADD R6, R6, R8.reuse ;  /* 0x0000000806067221 */ /* 0x120fe20000000000 */
[----:B------:R-:W-:-:S03]  /*02a0*/  FADD R7, R7, R8 ;  /* 0x0000000807077221 */ /* 0x000fc60000000000 */
[----:B------:R-:W-:Y:S01]  /*02b0*/  @!P1 FMUL R9, R9, 16777216 ;  /* 0x4b80000009099820 */ /* 0x000fe20000400000 */
[C---:B0-----:R-:W-:Y:S01]  /*02c0*/  FADD R4, -R10.reuse, R6 ;  /* 0x000000060a047221 */ /* 0x041fe20000000100 */
[----:B------:R-:W-:Y:S02]  /*02d0*/  FADD R10, -R10, R7 ;  /* 0x000000070a0a7221 */ /* 0x000fe40000000100 */
[----:B-1----:R-:W-:-:S04]  /*02e0*/  FMUL R9, R14, R9 ;  /* 0x000000090e097220 */ /* 0x002fc80000400000 */
[-C--:B------:R-:W-:Y:S01]  /*02f0*/  FMUL R8, R4, R9.reuse ;  /* 0x0000000904087220 */ /* 0x080fe20000400000 */
[----:B------:R-:W-:Y:S01]  /*0300*/  FMUL R10, R10, R9 ;  /* 0x000000090a0a7220 */ /* 0x000fe20000400000 */
[----:B------:R-:W0:Y:S02]  /*0310*/  LDC.64 R4, c[0x0][0x240] ;  /* 0x00009000ff047b82 */ /* 0x000e240000000a00 */
[C-C-:B--2---:R-:W-:Y:S01]  /*0320*/  FFMA R8, R12.reuse, R8, R15.reuse ;  /* 0x000000080c087223 */ /* 0x144fe2000000000f */
[----:B------:R-:W-:-:S04]  /*0330*/  FFMA R10, R12, R10, R15 ;  /* 0x0000000a0c0a7223 */ /* 0x000fc8000000000f */
[----:B------:R-:W-:Y:S02]  /*0340*/  FSETP.GTU.AND P0, PT, R8, RZ, PT ;  /* 0x000000ff0800720b */ /* 0x000fe40003f0c000 */
[----:B------:R-:W-:Y:S02]  /*0350*/  FSETP.GTU.AND P1, PT, R10, RZ, PT ;  /* 0x000000ff0a00720b */ /* 0x000fe40003f2c000 */
[----:B------:R-:W-:Y:S02]  /*0360*/  FSEL R8, R8, RZ, P0 ;  /* 0x000000ff08087208 */ /* 0x000fe40000000000 */
[----:B------:R-:W-:Y:S02]  /*0370*/  FSEL R9, R10, RZ, P1 ;  /* 0x000000ff0a097208 */ /* 0x000fe40000800000 */
[----:B------:R-:W-:Y:S02]  /*0380*/  FSETP.GEU.AND P2, PT, R8, 6, PT ;  /* 0x40c000000800780b */ /* 0x000fe40003f4e000 */
[----:B------:R-:W-:-:S02]  /*0390*/  FSETP.GEU.AND P3, PT, R9, 6, PT ;  /* 0x40c000000900780b */ /* 0x000fc40003f6e000 */
[----:B------:R-:W-:Y:S02]  /*03a0*/  FSETP.NAN.AND P0, PT, R8, R8, PT ;  /* 0x000000080800720b */ /* 0x000fe40003f08000 */
[----:B------:R-:W-:Y:S01]  /*03b0*/  FSETP.NAN.AND P1, PT, R9, R9, PT ;  /* 0x000000090900720b */ /* 0x000fe20003f28000 */
[----:B0-----:R-:W-:-:S06]  /*03c0*/  IMAD.WIDE R4, R0, 0x4, R4 ;  /* 0x0000000400047825 */ /* 0x001fcc00078e0204 */
[----:B------:R-:W-:Y:S02]  /*03d0*/  @P2 SEL R8, R8, 0x40c00000, P0 ;  /* 0x40c0000008082807 */ /* 0x000fe40000000000 */
[----:B------:R-:W-:Y:S01]  /*03e0*/  @P3 SEL R9, R9, 0x40c00000, P1 ;  /* 0x40c0000009093807 */ /* 0x000fe20000800000 */
[----:B------:R-:W-:Y:S04]  /*03f0*/  STG.E.64 desc[UR4][R2.64], R6 ;  /* 0x0000000602007986 */ /* 0x000fe8000c101b04 */
[----:B------:R-:W-:Y:S01]  /*0400*/  STG.E.64 desc[UR4][R4.64], R8 ;  /* 0x0000000804007986 */ /* 0x000fe2000c101b04 */
[----:B------:R-:W-:Y:S05]  /*0410*/  EXIT ;  /* 0x000000000000794d */ /* 0x000fea0003800000 */
.L_x_0:
[----:B------:R-:W-:-:S00]  /*0420*/  BRA `(.L_x_0) ;  /* 0xfffffffc00fc7947 */ /* 0x000fc0000383ffff */
[----:B------:R-:W-:-:S00]  /*0430*/  NOP ;  /* 0x0000000000007918 */ /* 0x000fc00000000000 */
        /* <DEDUP_REMOVED lines=12> */
.L_x_1:


//--------------------- .nv.global.init           --------------------------
	.section	.nv.global.init,"aw",@progbits
.nv.global.init:
	.type		_$_str,@object
	.size		_$_str,(_$_str_$_2 - _$_str)
_$_str:
        /*0000*/ 	.byte	0x5f, 0x5f, 0x43, 0x55, 0x44, 0x41, 0x5f, 0x46, 0x54, 0x5a, 0x00
	.type		_$_str_$_2,@object
	.size		_$_str_$_2,(.L_1 - _$_str_$_2)
_$_str_$_2:
        /*000b*/ 	.byte	0x5f, 0x5f, 0x43, 0x55, 0x44, 0x41, 0x5f, 0x50, 0x52, 0x45, 0x43, 0x5f, 0x53, 0x51, 0x52, 0x54
        /*001b*/ 	.byte	0x00
.L_1:


//--------------------- .nv.constant0.triton_poi_fused__native_batch_norm_legit_no_training_convolution_hardtanh_13 --------------------------
	.section	.nv.constant0.triton_poi_fused__native_batch_norm_legit_no_training_convolution_hardtanh_13,"a",@progbits
	.sectionflags	@""
	.align	4
.nv.constant0.triton_poi_fused__native_batch_norm_legit_no_training_convolution_hardtanh_13:
	.zero		588
